	.headerflags	@"EF_CUDA_TEXMODE_UNIFIED EF_CUDA_64BIT_ADDRESS EF_CUDA_ACCELERATORS EF_CUDA_SM90 EF_CUDA_VIRTUAL_SM(EF_CUDA_SM90)"
	.elftype	@"ET_EXEC"


//--------------------- .nv.info                  --------------------------
	.section	.nv.info,"",@"SHT_CUDA_INFO"
	.align	4


	//----- nvinfo : EIATTR_REGCOUNT
	.align		4
        /*0000*/ 	.byte	0x04, 0x2f
        /*0002*/ 	.short	(.L_3 - .L_2)
	.align		4
.L_2:
        /*0004*/ 	.word	index@(triton_poi_fused__native_batch_norm_legit_no_training_convolution_hardtanh_50)
        /*0008*/ 	.word	0x00000020


	//----- nvinfo : EIATTR_MIN_STACK_SIZE
	.align		4
.L_3:
        /*000c*/ 	.byte	0x04, 0x12
        /*000e*/ 	.short	(.L_5 - .L_4)
	.align		4
.L_4:
        /*0010*/ 	.word	index@(triton_poi_fused__native_batch_norm_legit_no_training_convolution_hardtanh_50)
        /*0014*/ 	.word	0x00000000


	//----- nvinfo : EIATTR_FRAME_SIZE
	.align		4
.L_5:
        /*0018*/ 	.byte	0x04, 0x11
        /*001a*/ 	.short	(.L_7 - .L_6)
	.align		4
.L_6:
        /*001c*/ 	.word	index@(triton_poi_fused__native_batch_norm_legit_no_training_convolution_hardtanh_50)
        /*0020*/ 	.word	0x00000000


	//----- nvinfo : EIATTR_MIN_STACK_SIZE
	.align		4
.L_7:
        /*0024*/ 	.byte	0x04, 0x12
        /*0026*/ 	.short	(.L_9 - .L_8)
	.align		4
.L_8:
        /*0028*/ 	.word	index@(triton_poi_fused__native_batch_norm_legit_no_training_convolution_hardtanh_50)
        /*002c*/ 	.word	0x00000000
.L_9:


//--------------------- .nv.info.triton_poi_fused__native_batch_norm_legit_no_training_convolution_hardtanh_50 --------------------------
	.section	.nv.info.triton_poi_fused__native_batch_norm_legit_no_training_convolution_hardtanh_50,"",@"SHT_CUDA_INFO"
	.sectionflags	@""
	.align	4


	//----- nvinfo : EIATTR_CUDA_API_VERSION
	.align		4
        /*0000*/ 	.byte	0x04, 0x37
        /*0002*/ 	.short	(.L_11 - .L_10)
.L_10:
        /*0004*/ 	.word	0x0000007c


	//----- nvinfo : EIATTR_KPARAM_INFO
	.align		4
.L_11:
        /*0008*/ 	.byte	0x04, 0x17
        /*000a*/ 	.short	(.L_13 - .L_12)
.L_12:
        /*000c*/ 	.word	0x00000000
        /*0010*/ 	.short	0x0007
        /*0012*/ 	.short	0x0038
        /*0014*/ 	.byte	0x00, 0xf0, 0x11, 0x00


	//----- nvinfo : EIATTR_KPARAM_INFO
	.align		4
.L_13:
        /*0018*/ 	.byte	0x04, 0x17
        /*001a*/ 	.short	(.L_15 - .L_14)
.L_14:
        /*001c*/ 	.word	0x00000000
        /*0020*/ 	.short	0x0006
        /*0022*/ 	.short	0x0030
        /*0024*/ 	.byte	0x00, 0xf4, 0x21, 0x00


	//----- nvinfo : EIATTR_KPARAM_INFO
	.align		4
.L_15:
        /*0028*/ 	.byte	0x04, 0x17
        /*002a*/ 	.short	(.L_17 - .L_16)
.L_16:
        /*002c*/ 	.word	0x00000000
        /*0030*/ 	.short	0x0005
        /*0032*/ 	.short	0x0028
        /*0034*/ 	.byte	0x00, 0xf4, 0x21, 0x00


	//----- nvinfo : EIATTR_KPARAM_INFO
	.align		4
.L_17:
        /*0038*/ 	.byte	0x04, 0x17
        /*003a*/ 	.short	(.L_19 - .L_18)
.L_18:
        /*003c*/ 	.word	0x00000000
        /*0040*/ 	.short	0x0004
        /*0042*/ 	.short	0x0020
        /*0044*/ 	.byte	0x00, 0xf4, 0x21, 0x00


	//----- nvinfo : EIATTR_KPARAM_INFO
	.align		4
.L_19:
        /*0048*/ 	.byte	0x04, 0x17
        /*004a*/ 	.short	(.L_21 - .L_20)
.L_20:
        /*004c*/ 	.word	0x00000000
        /*0050*/ 	.short	0x0003
        /*0052*/ 	.short	0x0018
        /*0054*/ 	.byte	0x00, 0xf4, 0x21, 0x00


	//----- nvinfo : EIATTR_KPARAM_INFO
	.align		4
.L_21:
        /*0058*/ 	.byte	0x04, 0x17
        /*005a*/ 	.short	(.L_23 - .L_22)
.L_22:
        /*005c*/ 	.word	0x00000000
        /*0060*/ 	.short	0x0002
        /*0062*/ 	.short	0x0010
        /*0064*/ 	.byte	0x00, 0xf4, 0x21, 0x00


	//----- nvinfo : EIATTR_KPARAM_INFO
	.align		4
.L_23:
        /*0068*/ 	.byte	0x04, 0x17
        /*006a*/ 	.short	(.L_25 - .L_24)
.L_24:
        /*006c*/ 	.word	0x00000000
        /*0070*/ 	.short	0x0001
        /*0072*/ 	.short	0x0008
        /*0074*/ 	.byte	0x00, 0xf4, 0x21, 0x00


	//----- nvinfo : EIATTR_KPARAM_INFO
	.align		4
.L_25:
        /*0078*/ 	.byte	0x04, 0x17
        /*007a*/ 	.short	(.L_27 - .L_26)
.L_26:
        /*007c*/ 	.word	0x00000000
        /*0080*/ 	.short	0x0000
        /*0082*/ 	.short	0x0000
        /*0084*/ 	.byte	0x00, 0xf4, 0x21, 0x00


	//----- nvinfo : EIATTR_SPARSE_MMA_MASK
	.align		4
.L_27:
        /*0088*/ 	.byte	0x03, 0x50
        /*008a*/ 	.short	0x0000


	//----- nvinfo : EIATTR_MAXREG_COUNT
	.align		4
        /*008c*/ 	.byte	0x03, 0x1b
        /*008e*/ 	.short	0x00ff


	//----- nvinfo : EIATTR_EXIT_INSTR_OFFSETS
	.align		4
        /*0090*/ 	.byte	0x04, 0x1c
        /*0092*/ 	.short	(.L_29 - .L_28)


	//   ....[0]....
.L_28:
        /*0094*/ 	.word	0x00000890


	//   ....[1]....
        /*0098*/ 	.word	0x000008b0


	//----- nvinfo : EIATTR_REQNTID
	.align		4
.L_29:
        /*009c*/ 	.byte	0x04, 0x10
        /*009e*/ 	.short	(.L_31 - .L_30)
.L_30:
        /*00a0*/ 	.word	0x00000080
        /*00a4*/ 	.word	0x00000001
        /*00a8*/ 	.word	0x00000001


	//----- nvinfo : EIATTR_CBANK_PARAM_SIZE
	.align		4
.L_31:
        /*00ac*/ 	.byte	0x03, 0x19
        /*00ae*/ 	.short	0x003c


	//----- nvinfo : EIATTR_PARAM_CBANK
	.align		4
        /*00b0*/ 	.byte	0x04, 0x0a
        /*00b2*/ 	.short	(.L_33 - .L_32)
	.align		4
.L_32:
        /*00b4*/ 	.word	index@(.nv.constant0.triton_poi_fused__native_batch_norm_legit_no_training_convolution_hardtanh_50)
        /*00b8*/ 	.short	0x0210
        /*00ba*/ 	.short	0x003c


	//----- nvinfo : EIATTR_SW_WAR
	.align		4
.L_33:
        /*00bc*/ 	.byte	0x04, 0x36
        /*00be*/ 	.short	(.L_35 - .L_34)
.L_34:
        /*00c0*/ 	.word	0x00000008
.L_35:


//--------------------- .nv.callgraph             --------------------------
	.section	.nv.callgraph,"",@"SHT_CUDA_CALLGRAPH"
	.align	4
	.sectionentsize	8
	.align		4
        /*0000*/ 	.word	0x00000000
	.align		4
        /*0004*/ 	.word	0xffffffff
	.align		4
        /*0008*/ 	.word	0x00000000
	.align		4
        /*000c*/ 	.word	0xfffffffe
	.align		4
        /*0010*/ 	.word	0x00000000
	.align		4
        /*0014*/ 	.word	0xfffffffd
	.align		4
        /*0018*/ 	.word	0x00000000
	.align		4
        /*001c*/ 	.word	0xfffffffc


//--------------------- .nv.constant4             --------------------------
	.section	.nv.constant4,"a",@progbits
	.align	8
	.align		8
.nv.constant4:
        /*0000*/ 	.dword	_$_str
	.align		8
        /*0008*/ 	.dword	_$_str_$_2


//--------------------- .text.triton_poi_fused__native_batch_norm_legit_no_training_convolution_hardtanh_50 --------------------------
	.section	.text.triton_poi_fused__native_batch_norm_legit_no_training_convolution_hardtanh_50,"ax",@progbits
	.align	128
        .global         triton_poi_fused__native_batch_norm_legit_no_training_convolution_hardtanh_50
        .type           triton_poi_fused__native_batch_norm_legit_no_training_convolution_hardtanh_50,@function
        .size           triton_poi_fused__native_batch_norm_legit_no_training_convolution_hardtanh_50,(.L_x_1 - triton_poi_fused__native_batch_norm_legit_no_training_convolution_hardtanh_50)
        .other          triton_poi_fused__native_batch_norm_legit_no_training_convolution_hardtanh_50,@"STO_CUDA_ENTRY STV_DEFAULT"
triton_poi_fused__native_batch_norm_legit_no_training_convolution_hardtanh_50:
.text.triton_poi_fused__native_batch_norm_legit_no_training_convolution_hardtanh_50:
[----:B------:R-:W0:Y:S01]  /*0000*/  LDC R1, c[0x0][0x28] ;  /* 0x00000a00ff017b82 */ /* 0x000e220000000800 */
[----:B------:R-:W1:Y:S07]  /*0010*/  S2R R0, SR_TID.X ;  /* 0x0000000000007919 */ /* 0x000e6e0000002100 */
[----:B------:R-:W2:Y:S01]  /*0020*/  LDC.64 R6, c[0x0][0x228] ;  /* 0x00008a00ff067b82 */ /* 0x000ea20000000a00 */
[----:B------:R-:W-:Y:S01]  /*0030*/  CS2R R4, SRZ ;  /* 0x0000000000047805 */ /* 0x000fe2000001ff00 */
[----:B------:R-:W-:Y:S01]  /*0040*/  ULDC.64 UR4, c[0x0][0x208] ;  /* 0x0000820000047ab9 */ /* 0x000fe20000000a00 */
[----:B------:R-:W3:Y:S01]  /*0050*/  S2R R3, SR_CTAID.X ;  /* 0x0000000000037919 */ /* 0x000ee20000002500 */
[----:B------:R-:W-:-:S04]  /*0060*/  CS2R R18, SRZ ;  /* 0x0000000000127805 */ /* 0x000fc8000001ff00 */
[----:B------:R-:W4:Y:S08]  /*0070*/  LDC.64 R16, c[0x0][0x218] ;  /* 0x00008600ff107b82 */ /* 0x000f300000000a00 */
[----:B------:R-:W5:Y:S01]  /*0080*/  LDC.64 R26, c[0x0][0x230] ;  /* 0x00008c00ff1a7b82 */ /* 0x000f620000000a00 */
[----:B-1----:R-:W-:-:S04]  /*0090*/  SHF.L.U32 R0, R0, 0x2, RZ ;  /* 0x0000000200007819 */ /* 0x002fc800000006ff */
[----:B------:R-:W-:-:S04]  /*00a0*/  LOP3.LUT R0, R0, 0x1fc, RZ, 0xc0, !PT ;  /* 0x000001fc00007812 */ /* 0x000fc800078ec0ff */
[----:B---3--:R-:W-:-:S04]  /*00b0*/  LEA R0, R3, R0, 0x9 ;  /* 0x0000000003007211 */ /* 0x008fc800078e48ff */
[----:B------:R-:W-:Y:S01]  /*00c0*/  IADD3 R21, R0, 0x2, RZ ;  /* 0x0000000200157810 */ /* 0x000fe20007ffe0ff */
[C---:B------:R-:W-:Y:S01]  /*00d0*/  IMAD.HI R2, R0.reuse, 0x4fba3d0b, RZ ;  /* 0x4fba3d0b00027827 */ /* 0x040fe200078e02ff */
[----:B------:R-:W-:-:S04]  /*00e0*/  ISETP.GE.AND P0, PT, R0, 0xcd80, PT ;  /* 0x0000cd800000780c */ /* 0x000fc80003f06270 */
[----:B------:R-:W-:-:S04]  /*00f0*/  SHF.R.U32.HI R3, RZ, 0x1f, R2 ;  /* 0x0000001fff037819 */ /* 0x000fc80000011602 */
[----:B------:R-:W-:-:S05]  /*0100*/  LEA.HI.SX32 R3, R2, R3, 0x18 ;  /* 0x0000000302037211 */ /* 0x000fca00078fc2ff */
[----:B------:R-:W-:Y:S02]  /*0110*/  IMAD R2, R3, -0x336, R0 ;  /* 0xfffffcca03027824 */ /* 0x000fe400078e0200 */
[----:B------:R-:W-:-:S04]  /*0120*/  IMAD.HI R3, R21, 0x4fba3d0b, RZ ;  /* 0x4fba3d0b15037827 */ /* 0x000fc800078e02ff */
[----:B--2---:R-:W-:Y:S01]  /*0130*/  IMAD.WIDE R8, R2, 0x4, R6 ;  /* 0x0000000402087825 */ /* 0x004fe200078e0206 */
[----:B------:R-:W-:-:S04]  /*0140*/  SHF.R.U32.HI R10, RZ, 0x1f, R3 ;  /* 0x0000001fff0a7819 */ /* 0x000fc80000011603 */
[----:B------:R-:W-:Y:S01]  /*0150*/  LEA.HI.SX32 R10, R3, R10, 0x18 ;  /* 0x0000000a030a7211 */ /* 0x000fe200078fc2ff */
[----:B------:R1:W2:Y:S04]  /*0160*/  @!P0 LDG.E.EL.64 R4, desc[UR4][R8.64] ;  /* 0x0000000408048981 */ /* 0x0002a8000c2e1b00 */
[----:B------:R-:W-:Y:S02]  /*0170*/  IMAD R21, R10, -0x336, R21 ;  /* 0xfffffcca0a157824 */ /* 0x000fe400078e0215 */
[----:B------:R-:W1:Y:S02]  /*0180*/  LDC.64 R10, c[0x0][0x220] ;  /* 0x00008800ff0a7b82 */ /* 0x000e640000000a00 */
[----:B------:R-:W-:-:S05]  /*0190*/  IMAD.WIDE R6, R21, 0x4, R6 ;  /* 0x0000000415067825 */ /* 0x000fca00078e0206 */
[----:B------:R3:W2:Y:S01]  /*01a0*/  @!P0 LDG.E.EL.64 R18, desc[UR4][R6.64] ;  /* 0x0000000406128981 */ /* 0x0006a2000c2e1b00 */
[----:B------:R-:W-:Y:S01]  /*01b0*/  CS2R R22, SRZ ;  /* 0x0000000000167805 */ /* 0x000fe2000001ff00 */
[--C-:B----4-:R-:W-:Y:S01]  /*01c0*/  IMAD.WIDE R14, R2, 0x4, R16.reuse ;  /* 0x00000004020e7825 */ /* 0x110fe200078e0210 */
[----:B------:R-:W-:Y:S02]  /*01d0*/  CS2R R12, SRZ ;  /* 0x00000000000c7805 */ /* 0x000fe4000001ff00 */
[----:B------:R-:W-:Y:S01]  /*01e0*/  CS2R R24, SRZ ;  /* 0x0000000000187805 */ /* 0x000fe2000001ff00 */
[----:B------:R-:W-:-:S04]  /*01f0*/  IMAD.WIDE R16, R21, 0x4, R16 ;  /* 0x0000000415107825 */ /* 0x000fc800078e0210 */
[----:B-1----:R-:W-:-:S04]  /*0200*/  IMAD.WIDE R8, R2, 0x4, R10 ;  /* 0x0000000402087825 */ /* 0x002fc800078e020a */
[----:B------:R-:W-:Y:S01]  /*0210*/  IMAD.WIDE R28, R21, 0x4, R10 ;  /* 0x00000004151c7825 */ /* 0x000fe200078e020a */
[----:B---3--:R-:W-:Y:S01]  /*0220*/  CS2R R6, SRZ ;  /* 0x0000000000067805 */ /* 0x008fe2000001ff00 */
[----:B------:R-:W1:Y:S01]  /*0230*/  LDC.64 R10, c[0x0][0x238] ;  /* 0x00008e00ff0a7b82 */ /* 0x000e620000000a00 */
[----:B------:R3:W4:Y:S04]  /*0240*/  @!P0 LDG.E.EL.64 R22, desc[UR4][R16.64] ;  /* 0x0000000410168981 */ /* 0x000728000c2e1b00 */
[----:B------:R-:W4:Y:S04]  /*0250*/  @!P0 LDG.E.EL.64 R6, desc[UR4][R8.64] ;  /* 0x0000000408068981 */ /* 0x000f28000c2e1b00 */
[----:B------:R5:W4:Y:S01]  /*0260*/  @!P0 LDG.E.EL.64 R12, desc[UR4][R28.64] ;  /* 0x000000041c0c8981 */ /* 0x000b22000c2e1b00 */
[----:B---3--:R-:W-:-:S03]  /*0270*/  CS2R R16, SRZ ;  /* 0x0000000000107805 */ /* 0x008fc6000001ff00 */
[----:B------:R-:W3:Y:S01]  /*0280*/  @!P0 LDG.E.EL.64 R24, desc[UR4][R14.64] ;  /* 0x000000040e188981 */ /* 0x000ee2000c2e1b00 */
[----:B-----5:R-:W-:-:S04]  /*0290*/  IMAD.WIDE R28, R2, 0x4, R26 ;  /* 0x00000004021c7825 */ /* 0x020fc800078e021a */
[----:B------:R-:W-:-:S05]  /*02a0*/  IMAD.WIDE R26, R21, 0x4, R26 ;  /* 0x00000004151a7825 */ /* 0x000fca00078e021a */
[----:B------:R1:W5:Y:S02]  /*02b0*/  @!P0 LDG.E.EL.64 R16, desc[UR4][R26.64] ;  /* 0x000000041a108981 */ /* 0x000364000c2e1b00 */
[--C-:B-1----:R-:W-:Y:S01]  /*02c0*/  IMAD.WIDE R26, R2, 0x4, R10.reuse ;  /* 0x00000004021a7825 */ /* 0x102fe200078e020a */
[----:B------:R-:W-:Y:S01]  /*02d0*/  HFMA2.MMA R2, -RZ, RZ, 1.625, 0 ;  /* 0x3e800000ff027435 */ /* 0x000fe200000001ff */
[----:B------:R-:W-:Y:S02]  /*02e0*/  CS2R R14, SRZ ;  /* 0x00000000000e7805 */ /* 0x000fe4000001ff00 */
[----:B------:R-:W-:-:S04]  /*02f0*/  IMAD.WIDE R10, R21, 0x4, R10 ;  /* 0x00000004150a7825 */ /* 0x000fc800078e020a */
[----:B------:R-:W3:Y:S01]  /*0300*/  @!P0 LDG.E.EL.64 R14, desc[UR4][R28.64] ;  /* 0x000000041c0e8981 */ /* 0x000ee2000c2e1b00 */
[----:B------:R-:W-:-:S06]  /*0310*/  CS2R R20, SRZ ;  /* 0x0000000000147805 */ /* 0x000fcc000001ff00 */
[----:B------:R1:W5:Y:S02]  /*0320*/  @!P0 LDG.E.EL.64 R20, desc[UR4][R10.64] ;  /* 0x000000040a148981 */ /* 0x000364000c2e1b00 */
[----:B01----:R-:W-:Y:S01]  /*0330*/  CS2R R10, SRZ ;  /* 0x00000000000a7805 */ /* 0x003fe2000001ff00 */
[----:B--2---:R-:W-:-:S04]  /*0340*/  FADD R4, R4, 9.9999997473787516356e-06 ;  /* 0x3727c5ac04047421 */ /* 0x004fc80000000000 */
[----:B------:R0:W1:Y:S01]  /*0350*/  MUFU.SQRT R3, R4 ;  /* 0x0000000400037308 */ /* 0x0000620000002000 */
[----:B------:R-:W-:Y:S01]  /*0360*/  FADD R8, R19, 9.9999997473787516356e-06 ;  /* 0x3727c5ac13087421 */ /* 0x000fe20000000000 */
[----:B0-----:R-:W-:-:S06]  /*0370*/  FADD R4, R18, 9.9999997473787516356e-06 ;  /* 0x3727c5ac12047421 */ /* 0x001fcc0000000000 */
[----:B------:R0:W2:Y:S01]  /*0380*/  MUFU.SQRT R9, R4 ;  /* 0x0000000400097308 */ /* 0x0000a20000002000 */
[C---:B-1----:R-:W-:Y:S02]  /*0390*/  FSETP.GT.AND P6, PT, R3.reuse, 8.50705917302346158658e+37, PT ;  /* 0x7e8000000300780b */ /* 0x042fe40003fc4000 */
[----:B------:R-:W-:-:S05]  /*03a0*/  FSETP.GEU.AND P1, PT, R3, 1.175494350822287508e-38, PT ;  /* 0x008000000300780b */ /* 0x000fca0003f2e000 */
[----:B------:R-:W1:Y:S01]  /*03b0*/  MUFU.SQRT R8, R8 ;  /* 0x0000000800087308 */ /* 0x000e620000002000 */
[----:B0-----:R-:W-:-:S05]  /*03c0*/  FSEL R4, R2, 1, P6 ;  /* 0x3f80000002047808 */ /* 0x001fca0003000000 */
[----:B------:R-:W-:Y:S01]  /*03d0*/  @P6 FMUL R3, R3, 0.25 ;  /* 0x3e80000003036820 */ /* 0x000fe20000400000 */
[C---:B--2---:R-:W-:Y:S01]  /*03e0*/  FSETP.GT.AND P4, PT, R9.reuse, 8.50705917302346158658e+37, PT ;  /* 0x7e8000000900780b */ /* 0x044fe20003f84000 */
[----:B------:R-:W-:Y:S01]  /*03f0*/  @!P1 FMUL R4, R4, 16777216 ;  /* 0x4b80000004049820 */ /* 0x000fe20000400000 */
[----:B------:R-:W-:Y:S01]  /*0400*/  FSETP.GEU.AND P5, PT, R9, 1.175494350822287508e-38, PT ;  /* 0x008000000900780b */ /* 0x000fe20003fae000 */
[----:B------:R-:W-:Y:S01]  /*0410*/  @!P1 FMUL R3, R3, 16777216 ;  /* 0x4b80000003039820 */ /* 0x000fe20000400000 */
[C---:B-1----:R-:W-:Y:S02]  /*0420*/  FSETP.GT.AND P6, PT, R8.reuse, 8.50705917302346158658e+37, PT ;  /* 0x7e8000000800780b */ /* 0x042fe40003fc4000 */
[C---:B------:R-:W-:Y:S02]  /*0430*/  FSETP.GEU.AND P1, PT, R8.reuse, 1.175494350822287508e-38, PT ;  /* 0x008000000800780b */ /* 0x040fe40003f2e000 */
[----:B------:R-:W-:Y:S01]  /*0440*/  CS2R R18, SRZ ;  /* 0x0000000000127805 */ /* 0x000fe2000001ff00 */
[----:B------:R-:W-:Y:S01]  /*0450*/  FADD R5, R5, 9.9999997473787516356e-06 ;  /* 0x3727c5ac05057421 */ /* 0x000fe20000000000 */
[----:B------:R-:W0:Y:S03]  /*0460*/  MUFU.RCP R3, R3 ;  /* 0x0000000300037308 */ /* 0x000e260000001000 */
[----:B------:R-:W-:Y:S01]  /*0470*/  @P4 FMUL R9, R9, 0.25 ;  /* 0x3e80000009094820 */ /* 0x000fe20000400000 */
[----:B------:R1:W2:Y:S03]  /*0480*/  @!P0 LDG.E.EL.64 R18, desc[UR4][R26.64] ;  /* 0x000000041a128981 */ /* 0x0002a6000c2e1b00 */
[----:B------:R-:W-:Y:S01]  /*0490*/  @!P5 FMUL R9, R9, 16777216 ;  /* 0x4b8000000909d820 */ /* 0x000fe20000400000 */
[----:B------:R-:W-:Y:S01]  /*04a0*/  @P6 FMUL R8, R8, 0.25 ;  /* 0x3e80000008086820 */ /* 0x000fe20000400000 */
[----:B------:R-:W4:Y:S03]  /*04b0*/  MUFU.SQRT R5, R5 ;  /* 0x0000000500057308 */ /* 0x000f260000002000 */
[----:B------:R-:W-:Y:S01]  /*04c0*/  @!P1 FMUL R8, R8, 16777216 ;  /* 0x4b80000008089820 */ /* 0x000fe20000400000 */
[----:B-1----:R-:W1:Y:S04]  /*04d0*/  LDC.64 R26, c[0x0][0x210] ;  /* 0x00008400ff1a7b82 */ /* 0x002e680000000a00 */
[----:B------:R-:W4:Y:S01]  /*04e0*/  MUFU.RCP R9, R9 ;  /* 0x0000000900097308 */ /* 0x000f220000001000 */
[----:B0-----:R-:W-:Y:S01]  /*04f0*/  FMUL R4, R3, R4 ;  /* 0x0000000403047220 */ /* 0x001fe20000400000 */
[----:B------:R-:W-:-:S06]  /*0500*/  FSEL R3, R2, 1, P4 ;  /* 0x3f80000002037808 */ /* 0x000fcc0002000000 */
[----:B------:R-:W0:Y:S01]  /*0510*/  MUFU.RCP R8, R8 ;  /* 0x0000000800087308 */ /* 0x000e220000001000 */
[----:B------:R-:W-:Y:S01]  /*0520*/  FSEL R29, R2, 1, P6 ;  /* 0x3f800000021d7808 */ /* 0x000fe20003000000 */
[----:B------:R-:W-:Y:S01]  /*0530*/  @!P5 FMUL R3, R3, 16777216 ;  /* 0x4b8000000303d820 */ /* 0x000fe20000400000 */
[----:B----4-:R-:W-:-:S03]  /*0540*/  FSETP.GT.AND P2, PT, R5, 8.50705917302346158658e+37, PT ;  /* 0x7e8000000500780b */ /* 0x010fc60003f44000 */
[----:B------:R-:W-:Y:S01]  /*0550*/  @!P1 FMUL R29, R29, 16777216 ;  /* 0x4b8000001d1d9820 */ /* 0x000fe20000400000 */
[----:B------:R-:W-:Y:S01]  /*0560*/  FSEL R28, R2, 1, P2 ;  /* 0x3f800000021c7808 */ /* 0x000fe20001000000 */
[----:B------:R-:W-:Y:S01]  /*0570*/  FMUL R2, R9, R3 ;  /* 0x0000000309027220 */ /* 0x000fe20000400000 */
[----:B-1----:R-:W-:-:S04]  /*0580*/  IMAD.WIDE R26, R0, 0x4, R26 ;  /* 0x00000004001a7825 */ /* 0x002fc800078e021a */
[----:B0-----:R-:W-:Y:S01]  /*0590*/  FMUL R3, R8, R29 ;  /* 0x0000001d08037220 */ /* 0x001fe20000400000 */
[----:B------:R-:W-:-:S06]  /*05a0*/  CS2R R8, SRZ ;  /* 0x0000000000087805 */ /* 0x000fcc000001ff00 */
[----:B------:R-:W3:Y:S01]  /*05b0*/  @!P0 LDG.E.128 R8, desc[UR4][R26.64] ;  /* 0x000000041a088981 */ /* 0x000ee2000c1e1d00 */
[C---:B------:R-:W-:Y:S01]  /*05c0*/  FSETP.GEU.AND P3, PT, R5.reuse, 1.175494350822287508e-38, PT ;  /* 0x008000000500780b */ /* 0x040fe20003f6e000 */
[----:B------:R-:W-:-:S12]  /*05d0*/  @P2 FMUL R5, R5, 0.25 ;  /* 0x3e80000005052820 */ /* 0x000fd80000400000 */
[----:B------:R-:W-:-:S06]  /*05e0*/  @!P3 FMUL R5, R5, 16777216 ;  /* 0x4b8000000505b820 */ /* 0x000fcc0000400000 */
[----:B------:R-:W0:Y:S01]  /*05f0*/  MUFU.RCP R5, R5 ;  /* 0x0000000500057308 */ /* 0x000e220000001000 */
[----:B------:R-:W-:-:S04]  /*0600*/  @!P3 FMUL R28, R28, 16777216 ;  /* 0x4b8000001c1cb820 */ /* 0x000fc80000400000 */
[----:B0-----:R-:W-:Y:S01]  /*0610*/  FMUL R5, R5, R28 ;  /* 0x0000001c05057220 */ /* 0x001fe20000400000 */
[----:B---3--:R-:W-:Y:S01]  /*0620*/  FADD R9, R25, R9 ;  /* 0x0000000919097221 */ /* 0x008fe20000000000 */
[----:B------:R-:W-:Y:S01]  /*0630*/  FADD R8, R24, R8 ;  /* 0x0000000818087221 */ /* 0x000fe20000000000 */
[----:B------:R-:W-:Y:S01]  /*0640*/  FADD R11, R23, R11 ;  /* 0x0000000b170b7221 */ /* 0x000fe20000000000 */
[----:B------:R-:W-:Y:S01]  /*0650*/  FADD R10, R22, R10 ;  /* 0x0000000a160a7221 */ /* 0x000fe20000000000 */
[----:B------:R-:W-:Y:S01]  /*0660*/  FADD R24, R9, -R7 ;  /* 0x8000000709187221 */ /* 0x000fe20000000000 */
[----:B------:R-:W-:Y:S01]  /*0670*/  FADD R7, R8, -R6 ;  /* 0x8000000608077221 */ /* 0x000fe20000000000 */
[----:B------:R-:W-:Y:S02]  /*0680*/  FADD R6, R11, -R13 ;  /* 0x8000000d0b067221 */ /* 0x000fe40000000000 */
[----:B------:R-:W-:Y:S01]  /*0690*/  FMUL R24, R5, R24 ;  /* 0x0000001805187220 */ /* 0x000fe20000400000 */
[----:B------:R-:W-:Y:S01]  /*06a0*/  FADD R5, R10, -R12 ;  /* 0x8000000c0a057221 */ /* 0x000fe20000000000 */
[----:B------:R-:W-:Y:S01]  /*06b0*/  FMUL R7, R4, R7 ;  /* 0x0000000704077220 */ /* 0x000fe20000400000 */
[----:B------:R-:W-:Y:S01]  /*06c0*/  FMUL R6, R3, R6 ;  /* 0x0000000603067220 */ /* 0x000fe20000400000 */
[----:B--2---:R-:W-:Y:S01]  /*06d0*/  FFMA R15, R24, R15, R19 ;  /* 0x0000000f180f7223 */ /* 0x004fe20000000013 */
[----:B------:R-:W-:Y:S01]  /*06e0*/  FMUL R5, R2, R5 ;  /* 0x0000000502057220 */ /* 0x000fe20000400000 */
[----:B------:R-:W-:Y:S01]  /*06f0*/  FFMA R7, R7, R14, R18 ;  /* 0x0000000e07077223 */ /* 0x000fe20000000012 */
[----:B-----5:R-:W-:Y:S01]  /*0700*/  FFMA R6, R6, R17, R21 ;  /* 0x0000001106067223 */ /* 0x020fe20000000015 */
[----:B------:R-:W0:Y:S01]  /*0710*/  LDC.64 R2, c[0x0][0x240] ;  /* 0x00009000ff027b82 */ /* 0x000e220000000a00 */
[----:B------:R-:W-:Y:S01]  /*0720*/  FSETP.GTU.AND P1, PT, R15, RZ, PT ;  /* 0x000000ff0f00720b */ /* 0x000fe20003f2c000 */
[----:B------:R-:W-:Y:S01]  /*0730*/  FFMA R16, R5, R16, R20 ;  /* 0x0000001005107223 */ /* 0x000fe20000000014 */
[----:B------:R-:W-:-:S02]  /*0740*/  FSETP.GTU.AND P4, PT, R7, RZ, PT ;  /* 0x000000ff0700720b */ /* 0x000fc40003f8c000 */
[----:B------:R-:W-:Y:S02]  /*0750*/  FSEL R5, R15, RZ, P1 ;  /* 0x000000ff0f057208 */ /* 0x000fe40000800000 */
[----:B------:R-:W-:Y:S02]  /*0760*/  FSETP.GTU.AND P2, PT, R6, RZ, PT ;  /* 0x000000ff0600720b */ /* 0x000fe40003f4c000 */
[----:B------:R-:W-:Y:S02]  /*0770*/  FSETP.GTU.AND P3, PT, R16, RZ, PT ;  /* 0x000000ff1000720b */ /* 0x000fe40003f6c000 */
[----:B------:R-:W-:Y:S02]  /*0780*/  FSEL R4, R7, RZ, P4 ;  /* 0x000000ff07047208 */ /* 0x000fe40002000000 */
[----:B------:R-:W-:Y:S02]  /*0790*/  FSETP.GEU.AND P1, PT, R5, 6, PT ;  /* 0x40c000000500780b */ /* 0x000fe40003f2e000 */
[----:B------:R-:W-:-:S02]  /*07a0*/  FSEL R7, R6, RZ, P2 ;  /* 0x000000ff06077208 */ /* 0x000fc40001000000 */
[----:B------:R-:W-:Y:S02]  /*07b0*/  FSEL R6, R16, RZ, P3 ;  /* 0x000000ff10067208 */ /* 0x000fe40001800000 */
[----:B------:R-:W-:Y:S02]  /*07c0*/  FSETP.GEU.AND P5, PT, R4, 6, PT ;  /* 0x40c000000400780b */ /* 0x000fe40003fae000 */
[----:B------:R-:W-:Y:S02]  /*07d0*/  FSETP.GEU.AND P3, PT, R7, 6, PT ;  /* 0x40c000000700780b */ /* 0x000fe40003f6e000 */
[----:B------:R-:W-:Y:S02]  /*07e0*/  FSETP.GEU.AND P2, PT, R6, 6, PT ;  /* 0x40c000000600780b */ /* 0x000fe40003f4e000 */
[----:B------:R-:W-:Y:S01]  /*07f0*/  FSETP.NAN.AND P6, PT, R5, R5, PT ;  /* 0x000000050500720b */ /* 0x000fe20003fc8000 */
[----:B------:R1:W-:Y:S01]  /*0800*/  @!P0 STG.E.128 desc[UR4][R26.64], R8 ;  /* 0x000000081a008986 */ /* 0x0003e2000c101d04 */
[----:B------:R-:W-:-:S02]  /*0810*/  FSETP.NAN.AND P4, PT, R4, R4, PT ;  /* 0x000000040400720b */ /* 0x000fc40003f88000 */
[----:B------:R-:W-:Y:S02]  /*0820*/  @P1 SEL R5, R5, 0x40c00000, P6 ;  /* 0x40c0000005051807 */ /* 0x000fe40003000000 */
[C---:B------:R-:W-:Y:S02]  /*0830*/  FSETP.NAN.AND P6, PT, R7.reuse, R7, PT ;  /* 0x000000070700720b */ /* 0x040fe40003fc8000 */
[----:B------:R-:W-:Y:S01]  /*0840*/  FSETP.NAN.AND P1, PT, R6, R6, PT ;  /* 0x000000060600720b */ /* 0x000fe20003f28000 */
[----:B0-----:R-:W-:Y:S01]  /*0850*/  IMAD.WIDE R2, R0, 0x4, R2 ;  /* 0x0000000400027825 */ /* 0x001fe200078e0202 */
[----:B------:R-:W-:Y:S02]  /*0860*/  @P5 SEL R4, R4, 0x40c00000, P4 ;  /* 0x40c0000004045807 */ /* 0x000fe40002000000 */
[----:B------:R-:W-:Y:S02]  /*0870*/  @P3 SEL R7, R7, 0x40c00000, P6 ;  /* 0x40c0000007073807 */ /* 0x000fe40003000000 */
[----:B------:R-:W-:Y:S01]  /*0880*/  @P2 SEL R6, R6, 0x40c00000, P1 ;  /* 0x40c0000006062807 */ /* 0x000fe20000800000 */
[----:B------:R-:W-:Y:S06]  /*0890*/  @P0 EXIT ;  /* 0x000000000000094d */ /* 0x000fec0003800000 */
[----:B------:R-:W-:Y:S01]  /*08a0*/  STG.E.128 desc[UR4][R2.64], R4 ;  /* 0x0000000402007986 */ /* 0x000fe2000c101d04 */
[----:B------:R-:W-:Y:S05]  /*08b0*/  EXIT ;  /* 0x000000000000794d */ /* 0x000fea0003800000 */
.L_x_0:
[----:B------:R-:W-:-:S00]  /*08c0*/  BRA `(.L_x_0) ;  /* 0xfffffffc00fc7947 */ /* 0x000fc0000383ffff */
[----:B------:R-:W-:-:S00]  /*08d0*/  NOP ;  /* 0x0000000000007918 */ /* 0x000fc00000000000 */
        /* <DEDUP_REMOVED lines=10> */
.L_x_1:


//--------------------- .nv.global.init           --------------------------
	.section	.nv.global.init,"aw",@progbits
.nv.global.init:
	.type		_$_str,@object
	.size		_$_str,(_$_str_$_2 - _$_str)
_$_str:
        /*0000*/ 	.byte	0x5f, 0x5f, 0x43, 0x55, 0x44, 0x41, 0x5f, 0x46, 0x54, 0x5a, 0x00
	.type		_$_str_$_2,@object
	.size		_$_str_$_2,(.L_1 - _$_str_$_2)
_$_str_$_2:
        /*000b*/ 	.byte	0x5f, 0x5f, 0x43, 0x55, 0x44, 0x41, 0x5f, 0x50, 0x52, 0x45, 0x43, 0x5f, 0x53, 0x51, 0x52, 0x54
        /*001b*/ 	.byte	0x00
.L_1:


//--------------------- .nv.constant0.triton_poi_fused__native_batch_norm_legit_no_training_convolution_hardtanh_50 --------------------------
	.section	.nv.constant0.triton_poi_fused__native_batch_norm_legit_no_training_convolution_hardtanh_50,"a",@progbits
	.sectionflags	@""
	.align	4
.nv.constant0.triton_poi_fused__native_batch_norm_legit_no_training_convolution_hardtanh_50:
	.zero		588
